//
// Generated by NVIDIA NVVM Compiler
//
// Compiler Build ID: CL-36424714
// Cuda compilation tools, release 13.0, V13.0.88
// Based on NVVM 20.0.0
//

.version 9.0
.target sm_100
.address_size 64

	// .globl	_Z17unite_step_kernelPiii

.visible .entry _Z17unite_step_kernelPiii(
	.param .u64 .ptr .align 1 _Z17unite_step_kernelPiii_param_0,
	.param .u32 _Z17unite_step_kernelPiii_param_1,
	.param .u32 _Z17unite_step_kernelPiii_param_2
)
{
	.reg .pred 	%p<2>;
	.reg .b32 	%r<16>;
	.reg .b64 	%rd<7>;

	ld.param.u64 	%rd1, [_Z17unite_step_kernelPiii_param_0];
	ld.param.u32 	%r3, [_Z17unite_step_kernelPiii_param_1];
	ld.param.u32 	%r4, [_Z17unite_step_kernelPiii_param_2];
	mov.u32 	%r5, %ctaid.x;
	mov.u32 	%r6, %ntid.x;
	mov.u32 	%r7, %tid.x;
	mad.lo.s32 	%r8, %r5, %r6, %r7;
	div.s32 	%r9, %r8, %r4;
	mul.lo.s32 	%r10, %r9, %r4;
	shl.b32 	%r11, %r10, 1;
	add.s32 	%r1, %r11, %r4;
	sub.s32 	%r2, %r8, %r10;
	add.s32 	%r12, %r1, %r2;
	setp.ge.s32 	%p1, %r12, %r3;
	@%p1 bra 	$L__BB0_2;
	cvta.to.global.u64 	%rd2, %rd1;
	mul.wide.s32 	%rd3, %r1, 4;
	add.s64 	%rd4, %rd2, %rd3;
	ld.global.u32 	%r13, [%rd4+-4];
	mul.wide.s32 	%rd5, %r2, 4;
	add.s64 	%rd6, %rd4, %rd5;
	ld.global.u32 	%r14, [%rd6];
	add.s32 	%r15, %r14, %r13;
	st.global.u32 	[%rd6], %r15;
$L__BB0_2:
	ret;

}


// ===== COMPILED SASS (sm_100) =====

	.target	sm_100

	.elftype	@"ET_EXEC"


//--------------------- .note.nv.tkinfo           --------------------------
	.section	.note.nv.tkinfo,"",@"SHT_NOTE"
	.sectionflags	@"SHF_NOTE_NV_TKINFO"
	.tkinfo
        /*0018*/ 	.word	0x00000002
        /*0030*/ 	.string	""
        /*0030*/ 	.string	"ptxas"
        /*0030*/ 	.string	"Cuda compilation tools, release 13.0, V13.0.88"
        /*0030*/ 	.string	"Build cuda_13.0.r13.0/compiler.36424714_0"
        /*0030*/ 	.string	"-arch sm_100 -m 64 "



//--------------------- .note.nv.cuinfo           --------------------------
	.section	.note.nv.cuinfo,"",@"SHT_NOTE"
	.sectionflags	@"SHF_NOTE_NV_CUINFO"
        /*0018*/ 	.short	0x0002
        /*001a*/ 	.short	0x0064
        /*001c*/ 	.short	0x0082
	.zero		2


//--------------------- .nv.info                  --------------------------
	.section	.nv.info,"",@"SHT_CUDA_INFO"
	.align	4


	//----- nvinfo : EIATTR_REGCOUNT
	.align		4
        /*0000*/ 	.byte	0x04, 0x2f
        /*0002*/ 	.short	(.L_1 - .L_0)
	.align		4
.L_0:
        /*0004*/ 	.word	index@(_Z17unite_step_kernelPiii)
        /*0008*/ 	.word	0x0000000b


	//----- nvinfo : EIATTR_FRAME_SIZE
	.align		4
.L_1:
        /*000c*/ 	.byte	0x04, 0x11
        /*000e*/ 	.short	(.L_3 - .L_2)
	.align		4
.L_2:
        /*0010*/ 	.word	index@(_Z17unite_step_kernelPiii)
        /*0014*/ 	.word	0x00000000


	//----- nvinfo : EIATTR_MIN_STACK_SIZE
	.align		4
.L_3:
        /*0018*/ 	.byte	0x04, 0x12
        /*001a*/ 	.short	(.L_5 - .L_4)
	.align		4
.L_4:
        /*001c*/ 	.word	index@(_Z17unite_step_kernelPiii)
        /*0020*/ 	.word	0x00000000
.L_5:


//--------------------- .nv.compat                --------------------------
	.section	.nv.compat,"",@"SHT_CUDA_COMPAT_INFO"
	.align	4
        /*0000*/ 	.byte	0x02, 0x09, 0x00, 0x00, 0x02, 0x02, 0x01, 0x00, 0x02, 0x05, 0x05, 0x00, 0x03, 0x07, 0x01, 0x01
        /*0010*/ 	.byte	0x02, 0x03, 0x00, 0x00, 0x02, 0x06, 0x01, 0x00, 0x04, 0x0b, 0x08, 0x00, 0x09, 0x00, 0x00, 0x00
        /*0020*/ 	.byte	0x00, 0x00, 0x00, 0x00


//--------------------- .nv.info._Z17unite_step_kernelPiii --------------------------
	.section	.nv.info._Z17unite_step_kernelPiii,"",@"SHT_CUDA_INFO"
	.sectionflags	@""
	.align	4


	//----- nvinfo : EIATTR_CUDA_API_VERSION
	.align		4
        /*0000*/ 	.byte	0x04, 0x37
        /*0002*/ 	.short	(.L_7 - .L_6)
.L_6:
        /*0004*/ 	.word	0x00000082


	//----- nvinfo : EIATTR_KPARAM_INFO
	.align		4
.L_7:
        /*0008*/ 	.byte	0x04, 0x17
        /*000a*/ 	.short	(.L_9 - .L_8)
.L_8:
        /*000c*/ 	.word	0x00000000
        /*0010*/ 	.short	0x0002
        /*0012*/ 	.short	0x000c
        /*0014*/ 	.byte	0x00, 0xf0, 0x11, 0x00


	//----- nvinfo : EIATTR_KPARAM_INFO
	.align		4
.L_9:
        /*0018*/ 	.byte	0x04, 0x17
        /*001a*/ 	.short	(.L_11 - .L_10)
.L_10:
        /*001c*/ 	.word	0x00000000
        /*0020*/ 	.short	0x0001
        /*0022*/ 	.short	0x0008
        /*0024*/ 	.byte	0x00, 0xf0, 0x11, 0x00


	//----- nvinfo : EIATTR_KPARAM_INFO
	.align		4
.L_11:
        /*0028*/ 	.byte	0x04, 0x17
        /*002a*/ 	.short	(.L_13 - .L_12)
.L_12:
        /*002c*/ 	.word	0x00000000
        /*0030*/ 	.short	0x0000
        /*0032*/ 	.short	0x0000
        /*0034*/ 	.byte	0x00, 0xf5, 0x21, 0x00


	//----- nvinfo : EIATTR_SPARSE_MMA_MASK
	.align		4
.L_13:
        /*0038*/ 	.byte	0x03, 0x50
        /*003a*/ 	.short	0x0000


	//----- nvinfo : EIATTR_MAXREG_COUNT
	.align		4
        /*003c*/ 	.byte	0x03, 0x1b
        /*003e*/ 	.short	0x00ff


	//----- nvinfo : EIATTR_MERCURY_ISA_VERSION
	.align		4
        /*0040*/ 	.byte	0x03, 0x5f
        /*0042*/ 	.short	0x0101


	//----- nvinfo : EIATTR_VRC_CTA_INIT_COUNT
	.align		4
        /*0044*/ 	.byte	0x02, 0x4a
	.zero		1
	.zero		1


	//----- nvinfo : EIATTR_EXIT_INSTR_OFFSETS
	.align		4
        /*0048*/ 	.byte	0x04, 0x1c
        /*004a*/ 	.short	(.L_15 - .L_14)


	//   ....[0]....
.L_14:
        /*004c*/ 	.word	0x00000230


	//   ....[1]....
        /*0050*/ 	.word	0x000002c0


	//----- nvinfo : EIATTR_CBANK_PARAM_SIZE
	.align		4
.L_15:
        /*0054*/ 	.byte	0x03, 0x19
        /*0056*/ 	.short	0x0010


	//----- nvinfo : EIATTR_PARAM_CBANK
	.align		4
        /*0058*/ 	.byte	0x04, 0x0a
        /*005a*/ 	.short	(.L_17 - .L_16)
	.align		4
.L_16:
        /*005c*/ 	.word	index@(.nv.constant0._Z17unite_step_kernelPiii)
        /*0060*/ 	.short	0x0380
        /*0062*/ 	.short	0x0010


	//----- nvinfo : EIATTR_SW_WAR
	.align		4
.L_17:
        /*0064*/ 	.byte	0x04, 0x36
        /*0066*/ 	.short	(.L_19 - .L_18)
.L_18:
        /*0068*/ 	.word	0x00000008
.L_19:


//--------------------- .nv.callgraph             --------------------------
	.section	.nv.callgraph,"",@"SHT_CUDA_CALLGRAPH"
	.align	4
	.sectionentsize	8
	.align		4
        /*0000*/ 	.word	0x00000000
	.align		4
        /*0004*/ 	.word	0xffffffff
	.align		4
        /*0008*/ 	.word	0x00000000
	.align		4
        /*000c*/ 	.word	0xfffffffe
	.align		4
        /*0010*/ 	.word	0x00000000
	.align		4
        /*0014*/ 	.word	0xfffffffd
	.align		4
        /*0018*/ 	.word	0x00000000
	.align		4
        /*001c*/ 	.word	0xfffffffc


//--------------------- .text._Z17unite_step_kernelPiii --------------------------
	.section	.text._Z17unite_step_kernelPiii,"ax",@progbits
	.align	128
        .global         _Z17unite_step_kernelPiii
        .type           _Z17unite_step_kernelPiii,@function
        .size           _Z17unite_step_kernelPiii,(.L_x_1 - _Z17unite_step_kernelPiii)
        .other          _Z17unite_step_kernelPiii,@"STO_CUDA_ENTRY STV_DEFAULT"
_Z17unite_step_kernelPiii:
.text._Z17unite_step_kernelPiii:
[----:B------:R-:W-:Y:S08]  /*0000*/  LDC R1, c[0x0][0x37c] ;  /* 0x0000df00ff017b82 */ /* 0x000ff00000000800 */
[----:B------:R-:W0:Y:S01]  /*0010*/  LDC R6, c[0x0][0x38c] ;  /* 0x0000e300ff067b82 */ /* 0x000e220000000800 */
[----:B------:R-:W1:Y:S07]  /*0020*/  S2R R5, SR_TID.X ;  /* 0x0000000000057919 */ /* 0x000e6e0000002100 */
[----:B------:R-:W1:Y:S08]  /*0030*/  S2UR UR4, SR_CTAID.X ;  /* 0x00000000000479c3 */ /* 0x000e700000002500 */
[----:B------:R-:W1:Y:S01]  /*0040*/  LDC R0, c[0x0][0x360] ;  /* 0x0000d800ff007b82 */ /* 0x000e620000000800 */
[----:B0-----:R-:W-:-:S04]  /*0050*/  IABS R7, R6 ;  /* 0x0000000600077213 */ /* 0x001fc80000000000 */
[----:B------:R-:W0:Y:S01]  /*0060*/  I2F.RP R4, R7 ;  /* 0x0000000700047306 */ /* 0x000e220000209400 */
[----:B-1----:R-:W-:Y:S01]  /*0070*/  IMAD R0, R0, UR4, R5 ;  /* 0x0000000400007c24 */ /* 0x002fe2000f8e0205 */
[----:B------:R-:W1:Y:S06]  /*0080*/  LDCU UR4, c[0x0][0x388] ;  /* 0x00007100ff0477ac */ /* 0x000e6c0008000800 */
[----:B0-----:R-:W0:Y:S02]  /*0090*/  MUFU.RCP R4, R4 ;  /* 0x0000000400047308 */ /* 0x001e240000001000 */
[----:B0-----:R-:W-:Y:S01]  /*00a0*/  VIADD R2, R4, 0xffffffe ;  /* 0x0ffffffe04027836 */ /* 0x001fe20000000000 */
[----:B------:R-:W-:-:S05]  /*00b0*/  IABS R4, R0 ;  /* 0x0000000000047213 */ /* 0x000fca0000000000 */
[----:B------:R0:W2:Y:S02]  /*00c0*/  F2I.FTZ.U32.TRUNC.NTZ R3, R2 ;  /* 0x0000000200037305 */ /* 0x0000a4000021f000 */
[----:B0-----:R-:W-:Y:S02]  /*00d0*/  HFMA2 R2, -RZ, RZ, 0, 0 ;  /* 0x00000000ff027431 */ /* 0x001fe400000001ff */
[----:B--2---:R-:W-:-:S04]  /*00e0*/  IMAD.MOV R8, RZ, RZ, -R3 ;  /* 0x000000ffff087224 */ /* 0x004fc800078e0a03 */
[----:B------:R-:W-:-:S04]  /*00f0*/  IMAD R5, R8, R7, RZ ;  /* 0x0000000708057224 */ /* 0x000fc800078e02ff */
[----:B------:R-:W-:-:S06]  /*0100*/  IMAD.HI.U32 R3, R3, R5, R2 ;  /* 0x0000000503037227 */ /* 0x000fcc00078e0002 */
[----:B------:R-:W-:-:S04]  /*0110*/  IMAD.HI.U32 R3, R3, R4, RZ ;  /* 0x0000000403037227 */ /* 0x000fc800078e00ff */
[----:B------:R-:W-:-:S04]  /*0120*/  IMAD.MOV R5, RZ, RZ, -R3 ;  /* 0x000000ffff057224 */ /* 0x000fc800078e0a03 */
[----:B------:R-:W-:-:S05]  /*0130*/  IMAD R2, R7, R5, R4 ;  /* 0x0000000507027224 */ /* 0x000fca00078e0204 */
[----:B------:R-:W-:-:S13]  /*0140*/  ISETP.GT.U32.AND P2, PT, R7, R2, PT ;  /* 0x000000020700720c */ /* 0x000fda0003f44070 */
[-C--:B------:R-:W-:Y:S01]  /*0150*/  @!P2 IADD3 R2, PT, PT, R2, -R7.reuse, RZ ;  /* 0x800000070202a210 */ /* 0x080fe20007ffe0ff */
[----:B------:R-:W-:Y:S01]  /*0160*/  @!P2 VIADD R3, R3, 0x1 ;  /* 0x000000010303a836 */ /* 0x000fe20000000000 */
[----:B------:R-:W-:Y:S02]  /*0170*/  ISETP.NE.AND P2, PT, R6, RZ, PT ;  /* 0x000000ff0600720c */ /* 0x000fe40003f45270 */
[----:B------:R-:W-:Y:S02]  /*0180*/  ISETP.GE.U32.AND P0, PT, R2, R7, PT ;  /* 0x000000070200720c */ /* 0x000fe40003f06070 */
[----:B------:R-:W-:-:S04]  /*0190*/  LOP3.LUT R2, R0, R6, RZ, 0x3c, !PT ;  /* 0x0000000600027212 */ /* 0x000fc800078e3cff */
[----:B------:R-:W-:-:S07]  /*01a0*/  ISETP.GE.AND P1, PT, R2, RZ, PT ;  /* 0x000000ff0200720c */ /* 0x000fce0003f26270 */
[----:B------:R-:W-:-:S06]  /*01b0*/  @P0 IADD3 R3, PT, PT, R3, 0x1, RZ ;  /* 0x0000000103030810 */ /* 0x000fcc0007ffe0ff */
[----:B------:R-:W-:Y:S01]  /*01c0*/  @!P1 IMAD.MOV R3, RZ, RZ, -R3 ;  /* 0x000000ffff039224 */ /* 0x000fe200078e0a03 */
[----:B------:R-:W-:-:S05]  /*01d0*/  @!P2 LOP3.LUT R3, RZ, R6, RZ, 0x33, !PT ;  /* 0x00000006ff03a212 */ /* 0x000fca00078e33ff */
[----:B------:R-:W-:-:S04]  /*01e0*/  IMAD R3, R3, R6, RZ ;  /* 0x0000000603037224 */ /* 0x000fc800078e02ff */
[----:B------:R-:W-:Y:S01]  /*01f0*/  IMAD.IADD R0, R0, 0x1, -R3 ;  /* 0x0000000100007824 */ /* 0x000fe200078e0a03 */
[----:B------:R-:W-:-:S04]  /*0200*/  LEA R5, R3, R6, 0x1 ;  /* 0x0000000603057211 */ /* 0x000fc800078e08ff */
[----:B------:R-:W-:-:S04]  /*0210*/  IADD3 R2, PT, PT, R5, R0, RZ ;  /* 0x0000000005027210 */ /* 0x000fc80007ffe0ff */
[----:B-1----:R-:W-:-:S13]  /*0220*/  ISETP.GE.AND P0, PT, R2, UR4, PT ;  /* 0x0000000402007c0c */ /* 0x002fda000bf06270 */
[----:B------:R-:W-:Y:S05]  /*0230*/  @P0 EXIT ;  /* 0x000000000000094d */ /* 0x000fea0003800000 */
[----:B------:R-:W0:Y:S01]  /*0240*/  LDC.64 R2, c[0x0][0x380] ;  /* 0x0000e000ff027b82 */ /* 0x000e220000000a00 */
[----:B------:R-:W1:Y:S01]  /*0250*/  LDCU.64 UR4, c[0x0][0x358] ;  /* 0x00006b00ff0477ac */ /* 0x000e620008000a00 */
[----:B0-----:R-:W-:-:S04]  /*0260*/  IMAD.WIDE R2, R5, 0x4, R2 ;  /* 0x0000000405027825 */ /* 0x001fc800078e0202 */
[----:B------:R-:W-:Y:S02]  /*0270*/  IMAD.WIDE R4, R0, 0x4, R2 ;  /* 0x0000000400047825 */ /* 0x000fe400078e0202 */
[----:B-1----:R-:W2:Y:S04]  /*0280*/  LDG.E R2, desc[UR4][R2.64+-0x4] ;  /* 0xfffffc0402027981 */ /* 0x002ea8000c1e1900 */
[----:B------:R-:W2:Y:S02]  /*0290*/  LDG.E R7, desc[UR4][R4.64] ;  /* 0x0000000404077981 */ /* 0x000ea4000c1e1900 */
[----:B--2---:R-:W-:-:S05]  /*02a0*/  IADD3 R7, PT, PT, R2, R7, RZ ;  /* 0x0000000702077210 */ /* 0x004fca0007ffe0ff */
[----:B------:R-:W-:Y:S01]  /*02b0*/  STG.E desc[UR4][R4.64], R7 ;  /* 0x0000000704007986 */ /* 0x000fe2000c101904 */
[----:B------:R-:W-:Y:S05]  /*02c0*/  EXIT ;  /* 0x000000000000794d */ /* 0x000fea0003800000 */
.L_x_0:
[----:B------:R-:W-:-:S00]  /*02d0*/  BRA `(.L_x_0) ;  /* 0xfffffffc00fc7947 */ /* 0x000fc0000383ffff */
[----:B------:R-:W-:-:S00]  /*02e0*/  NOP ;  /* 0x0000000000007918 */ /* 0x000fc00000000000 */
        /* <DEDUP_REMOVED lines=9> */
.L_x_1:


//--------------------- .nv.shared.reserved.0     --------------------------
	.section	.nv.shared.reserved.0,"aw",@nobits
	.weak		__nv_reservedSMEM_offset_0_alias
	.size		__nv_reservedSMEM_offset_0_alias, 0, 64
	.other		__nv_reservedSMEM_offset_0_alias,@"STO_CUDA_RESERVED_SHARED STV_DEFAULT"
__nv_reservedSMEM_offset_0_alias:
	.zero		0
	.zero		64


//--------------------- .nv.constant0._Z17unite_step_kernelPiii --------------------------
	.section	.nv.constant0._Z17unite_step_kernelPiii,"a",@progbits
	.sectionflags	@""
	.align	4
.nv.constant0._Z17unite_step_kernelPiii:
	.zero		912


//--------------------- SYMBOLS --------------------------

	.type		.nv.reservedSmem.offset0,@object
	.size		.nv.reservedSmem.offset0,0x4
